//
// Generated by NVIDIA NVVM Compiler
//
// Compiler Build ID: CL-36424714
// Cuda compilation tools, release 13.0, V13.0.88
// Based on NVVM 20.0.0
//

.version 9.0
.target sm_100
.address_size 64

	// .globl	calculate

.visible .entry calculate(
	.param .f32 calculate_param_0,
	.param .u64 .ptr .align 1 calculate_param_1,
	.param .u64 .ptr .align 1 calculate_param_2,
	.param .u64 .ptr .align 1 calculate_param_3
)
{


	ret;

}


// ===== COMPILED SASS (sm_100) =====

	.target	sm_100

	.elftype	@"ET_EXEC"


//--------------------- .note.nv.tkinfo           --------------------------
	.section	.note.nv.tkinfo,"",@"SHT_NOTE"
	.sectionflags	@"SHF_NOTE_NV_TKINFO"
	.tkinfo
        /*0018*/ 	.word	0x00000002
        /*0030*/ 	.string	""
        /*0030*/ 	.string	"ptxas"
        /*0030*/ 	.string	"Cuda compilation tools, release 13.0, V13.0.88"
        /*0030*/ 	.string	"Build cuda_13.0.r13.0/compiler.36424714_0"
        /*0030*/ 	.string	"-arch sm_100 -m 64 "



//--------------------- .note.nv.cuinfo           --------------------------
	.section	.note.nv.cuinfo,"",@"SHT_NOTE"
	.sectionflags	@"SHF_NOTE_NV_CUINFO"
        /*0018*/ 	.short	0x0002
        /*001a*/ 	.short	0x0064
        /*001c*/ 	.short	0x0082
	.zero		2


//--------------------- .nv.info                  --------------------------
	.section	.nv.info,"",@"SHT_CUDA_INFO"
	.align	4


	//----- nvinfo : EIATTR_REGCOUNT
	.align		4
        /*0000*/ 	.byte	0x04, 0x2f
        /*0002*/ 	.short	(.L_1 - .L_0)
	.align		4
.L_0:
        /*0004*/ 	.word	index@(calculate)
        /*0008*/ 	.word	0x00000004


	//----- nvinfo : EIATTR_FRAME_SIZE
	.align		4
.L_1:
        /*000c*/ 	.byte	0x04, 0x11
        /*000e*/ 	.short	(.L_3 - .L_2)
	.align		4
.L_2:
        /*0010*/ 	.word	index@(calculate)
        /*0014*/ 	.word	0x00000000


	//----- nvinfo : EIATTR_MIN_STACK_SIZE
	.align		4
.L_3:
        /*0018*/ 	.byte	0x04, 0x12
        /*001a*/ 	.short	(.L_5 - .L_4)
	.align		4
.L_4:
        /*001c*/ 	.word	index@(calculate)
        /*0020*/ 	.word	0x00000000
.L_5:


//--------------------- .nv.compat                --------------------------
	.section	.nv.compat,"",@"SHT_CUDA_COMPAT_INFO"
	.align	4
        /*0000*/ 	.byte	0x02, 0x09, 0x00, 0x00, 0x02, 0x02, 0x01, 0x00, 0x02, 0x05, 0x05, 0x00, 0x03, 0x07, 0x01, 0x01
        /*0010*/ 	.byte	0x02, 0x03, 0x00, 0x00, 0x02, 0x06, 0x01, 0x00, 0x04, 0x0b, 0x08, 0x00, 0x09, 0x00, 0x00, 0x00
        /*0020*/ 	.byte	0x00, 0x00, 0x00, 0x00


//--------------------- .nv.info.calculate        --------------------------
	.section	.nv.info.calculate,"",@"SHT_CUDA_INFO"
	.sectionflags	@""
	.align	4


	//----- nvinfo : EIATTR_CUDA_API_VERSION
	.align		4
        /*0000*/ 	.byte	0x04, 0x37
        /*0002*/ 	.short	(.L_7 - .L_6)
.L_6:
        /*0004*/ 	.word	0x00000082


	//----- nvinfo : EIATTR_KPARAM_INFO
	.align		4
.L_7:
        /*0008*/ 	.byte	0x04, 0x17
        /*000a*/ 	.short	(.L_9 - .L_8)
.L_8:
        /*000c*/ 	.word	0x00000000
        /*0010*/ 	.short	0x0003
        /*0012*/ 	.short	0x0018
        /*0014*/ 	.byte	0x00, 0xf5, 0x21, 0x00


	//----- nvinfo : EIATTR_KPARAM_INFO
	.align		4
.L_9:
        /*0018*/ 	.byte	0x04, 0x17
        /*001a*/ 	.short	(.L_11 - .L_10)
.L_10:
        /*001c*/ 	.word	0x00000000
        /*0020*/ 	.short	0x0002
        /*0022*/ 	.short	0x0010
        /*0024*/ 	.byte	0x00, 0xf5, 0x21, 0x00


	//----- nvinfo : EIATTR_KPARAM_INFO
	.align		4
.L_11:
        /*0028*/ 	.byte	0x04, 0x17
        /*002a*/ 	.short	(.L_13 - .L_12)
.L_12:
        /*002c*/ 	.word	0x00000000
        /*0030*/ 	.short	0x0001
        /*0032*/ 	.short	0x0008
        /*0034*/ 	.byte	0x00, 0xf5, 0x21, 0x00


	//----- nvinfo : EIATTR_KPARAM_INFO
	.align		4
.L_13:
        /*0038*/ 	.byte	0x04, 0x17
        /*003a*/ 	.short	(.L_15 - .L_14)
.L_14:
        /*003c*/ 	.word	0x00000000
        /*0040*/ 	.short	0x0000
        /*0042*/ 	.short	0x0000
        /*0044*/ 	.byte	0x00, 0xf0, 0x11, 0x00


	//----- nvinfo : EIATTR_SPARSE_MMA_MASK
	.align		4
.L_15:
        /*0048*/ 	.byte	0x03, 0x50
        /*004a*/ 	.short	0x0000


	//----- nvinfo : EIATTR_MAXREG_COUNT
	.align		4
        /*004c*/ 	.byte	0x03, 0x1b
        /*004e*/ 	.short	0x00ff


	//----- nvinfo : EIATTR_MERCURY_ISA_VERSION
	.align		4
        /*0050*/ 	.byte	0x03, 0x5f
        /*0052*/ 	.short	0x0101


	//----- nvinfo : EIATTR_VRC_CTA_INIT_COUNT
	.align		4
        /*0054*/ 	.byte	0x02, 0x4a
	.zero		1
	.zero		1


	//----- nvinfo : EIATTR_EXIT_INSTR_OFFSETS
	.align		4
        /*0058*/ 	.byte	0x04, 0x1c
        /*005a*/ 	.short	(.L_17 - .L_16)


	//   ....[0]....
.L_16:
        /*005c*/ 	.word	0x00000010


	//----- nvinfo : EIATTR_CBANK_PARAM_SIZE
	.align		4
.L_17:
        /*0060*/ 	.byte	0x03, 0x19
        /*0062*/ 	.short	0x0020


	//----- nvinfo : EIATTR_PARAM_CBANK
	.align		4
        /*0064*/ 	.byte	0x04, 0x0a
        /*0066*/ 	.short	(.L_19 - .L_18)
	.align		4
.L_18:
        /*0068*/ 	.word	index@(.nv.constant0.calculate)
        /*006c*/ 	.short	0x0380
        /*006e*/ 	.short	0x0020


	//----- nvinfo : EIATTR_SW_WAR
	.align		4
.L_19:
        /*0070*/ 	.byte	0x04, 0x36
        /*0072*/ 	.short	(.L_21 - .L_20)
.L_20:
        /*0074*/ 	.word	0x00000008
.L_21:


//--------------------- .nv.callgraph             --------------------------
	.section	.nv.callgraph,"",@"SHT_CUDA_CALLGRAPH"
	.align	4
	.sectionentsize	8
	.align		4
        /*0000*/ 	.word	0x00000000
	.align		4
        /*0004*/ 	.word	0xffffffff
	.align		4
        /*0008*/ 	.word	0x00000000
	.align		4
        /*000c*/ 	.word	0xfffffffe
	.align		4
        /*0010*/ 	.word	0x00000000
	.align		4
        /*0014*/ 	.word	0xfffffffd
	.align		4
        /*0018*/ 	.word	0x00000000
	.align		4
        /*001c*/ 	.word	0xfffffffc


//--------------------- .text.calculate           --------------------------
	.section	.text.calculate,"ax",@progbits
	.align	128
        .global         calculate
        .type           calculate,@function
        .size           calculate,(.L_x_1 - calculate)
        .other          calculate,@"STO_CUDA_ENTRY STV_DEFAULT"
calculate:
.text.calculate:
[----:B------:R-:W-:Y:S01]  /*0000*/  LDC R1, c[0x0][0x37c] ;  /* 0x0000df00ff017b82 */ /* 0x000fe20000000800 */
[----:B------:R-:W-:Y:S05]  /*0010*/  EXIT ;  /* 0x000000000000794d */ /* 0x000fea0003800000 */
.L_x_0:
[----:B------:R-:W-:-:S00]  /*0020*/  BRA `(.L_x_0) ;  /* 0xfffffffc00fc7947 */ /* 0x000fc0000383ffff */
[----:B------:R-:W-:-:S00]  /*0030*/  NOP ;  /* 0x0000000000007918 */ /* 0x000fc00000000000 */
        /* <DEDUP_REMOVED lines=12> */
.L_x_1:


//--------------------- .nv.shared.reserved.0     --------------------------
	.section	.nv.shared.reserved.0,"aw",@nobits
	.weak		__nv_reservedSMEM_offset_0_alias
	.size		__nv_reservedSMEM_offset_0_alias, 0, 64
	.other		__nv_reservedSMEM_offset_0_alias,@"STO_CUDA_RESERVED_SHARED STV_DEFAULT"
__nv_reservedSMEM_offset_0_alias:
	.zero		0
	.zero		64


//--------------------- .nv.constant0.calculate   --------------------------
	.section	.nv.constant0.calculate,"a",@progbits
	.sectionflags	@""
	.align	4
.nv.constant0.calculate:
	.zero		928


//--------------------- SYMBOLS --------------------------

	.type		.nv.reservedSmem.offset0,@object
	.size		.nv.reservedSmem.offset0,0x4
